//
// Generated by NVIDIA NVVM Compiler
//
// Compiler Build ID: CL-36424714
// Cuda compilation tools, release 13.0, V13.0.88
// Based on NVVM 20.0.0
//

.version 9.0
.target sm_100
.address_size 64

	// .globl	_Z33compute_coupling_ICB_fluid_kernelPKfPfS0_PKiS3_S0_S0_S0_S3_S3_ffii

.visible .entry _Z33compute_coupling_ICB_fluid_kernelPKfPfS0_PKiS3_S0_S0_S0_S3_S3_ffii(
	.param .u64 .ptr .align 1 _Z33compute_coupling_ICB_fluid_kernelPKfPfS0_PKiS3_S0_S0_S0_S3_S3_ffii_param_0,
	.param .u64 .ptr .align 1 _Z33compute_coupling_ICB_fluid_kernelPKfPfS0_PKiS3_S0_S0_S0_S3_S3_ffii_param_1,
	.param .u64 .ptr .align 1 _Z33compute_coupling_ICB_fluid_kernelPKfPfS0_PKiS3_S0_S0_S0_S3_S3_ffii_param_2,
	.param .u64 .ptr .align 1 _Z33compute_coupling_ICB_fluid_kernelPKfPfS0_PKiS3_S0_S0_S0_S3_S3_ffii_param_3,
	.param .u64 .ptr .align 1 _Z33compute_coupling_ICB_fluid_kernelPKfPfS0_PKiS3_S0_S0_S0_S3_S3_ffii_param_4,
	.param .u64 .ptr .align 1 _Z33compute_coupling_ICB_fluid_kernelPKfPfS0_PKiS3_S0_S0_S0_S3_S3_ffii_param_5,
	.param .u64 .ptr .align 1 _Z33compute_coupling_ICB_fluid_kernelPKfPfS0_PKiS3_S0_S0_S0_S3_S3_ffii_param_6,
	.param .u64 .ptr .align 1 _Z33compute_coupling_ICB_fluid_kernelPKfPfS0_PKiS3_S0_S0_S0_S3_S3_ffii_param_7,
	.param .u64 .ptr .align 1 _Z33compute_coupling_ICB_fluid_kernelPKfPfS0_PKiS3_S0_S0_S0_S3_S3_ffii_param_8,
	.param .u64 .ptr .align 1 _Z33compute_coupling_ICB_fluid_kernelPKfPfS0_PKiS3_S0_S0_S0_S3_S3_ffii_param_9,
	.param .f32 _Z33compute_coupling_ICB_fluid_kernelPKfPfS0_PKiS3_S0_S0_S0_S3_S3_ffii_param_10,
	.param .f32 _Z33compute_coupling_ICB_fluid_kernelPKfPfS0_PKiS3_S0_S0_S0_S3_S3_ffii_param_11,
	.param .u32 _Z33compute_coupling_ICB_fluid_kernelPKfPfS0_PKiS3_S0_S0_S0_S3_S3_ffii_param_12,
	.param .u32 _Z33compute_coupling_ICB_fluid_kernelPKfPfS0_PKiS3_S0_S0_S0_S3_S3_ffii_param_13
)
{
	.reg .pred 	%p<3>;
	.reg .b32 	%r<26>;
	.reg .b32 	%f<34>;
	.reg .b64 	%rd<44>;

	ld.param.u64 	%rd3, [_Z33compute_coupling_ICB_fluid_kernelPKfPfS0_PKiS3_S0_S0_S0_S3_S3_ffii_param_1];
	ld.param.u64 	%rd11, [_Z33compute_coupling_ICB_fluid_kernelPKfPfS0_PKiS3_S0_S0_S0_S3_S3_ffii_param_2];
	ld.param.u64 	%rd5, [_Z33compute_coupling_ICB_fluid_kernelPKfPfS0_PKiS3_S0_S0_S0_S3_S3_ffii_param_4];
	ld.param.u64 	%rd6, [_Z33compute_coupling_ICB_fluid_kernelPKfPfS0_PKiS3_S0_S0_S0_S3_S3_ffii_param_5];
	ld.param.u64 	%rd7, [_Z33compute_coupling_ICB_fluid_kernelPKfPfS0_PKiS3_S0_S0_S0_S3_S3_ffii_param_6];
	ld.param.u64 	%rd8, [_Z33compute_coupling_ICB_fluid_kernelPKfPfS0_PKiS3_S0_S0_S0_S3_S3_ffii_param_7];
	ld.param.u64 	%rd9, [_Z33compute_coupling_ICB_fluid_kernelPKfPfS0_PKiS3_S0_S0_S0_S3_S3_ffii_param_8];
	ld.param.u64 	%rd10, [_Z33compute_coupling_ICB_fluid_kernelPKfPfS0_PKiS3_S0_S0_S0_S3_S3_ffii_param_9];
	ld.param.f32 	%f9, [_Z33compute_coupling_ICB_fluid_kernelPKfPfS0_PKiS3_S0_S0_S0_S3_S3_ffii_param_10];
	ld.param.f32 	%f10, [_Z33compute_coupling_ICB_fluid_kernelPKfPfS0_PKiS3_S0_S0_S0_S3_S3_ffii_param_11];
	ld.param.u32 	%r4, [_Z33compute_coupling_ICB_fluid_kernelPKfPfS0_PKiS3_S0_S0_S0_S3_S3_ffii_param_12];
	ld.param.u32 	%r5, [_Z33compute_coupling_ICB_fluid_kernelPKfPfS0_PKiS3_S0_S0_S0_S3_S3_ffii_param_13];
	cvta.to.global.u64 	%rd1, %rd11;
	mov.u32 	%r6, %ctaid.x;
	mov.u32 	%r7, %nctaid.x;
	mov.u32 	%r8, %ctaid.y;
	mad.lo.s32 	%r1, %r7, %r8, %r6;
	setp.ge.s32 	%p1, %r1, %r5;
	@%p1 bra 	$L__BB0_5;
	ld.param.u64 	%rd43, [_Z33compute_coupling_ICB_fluid_kernelPKfPfS0_PKiS3_S0_S0_S0_S3_S3_ffii_param_3];
	cvta.to.global.u64 	%rd12, %rd5;
	cvta.to.global.u64 	%rd13, %rd10;
	cvta.to.global.u64 	%rd14, %rd9;
	cvta.to.global.u64 	%rd15, %rd6;
	cvta.to.global.u64 	%rd16, %rd7;
	cvta.to.global.u64 	%rd17, %rd8;
	cvta.to.global.u64 	%rd18, %rd43;
	mov.u32 	%r9, %tid.y;
	mov.u32 	%r10, %tid.x;
	mul.wide.s32 	%rd19, %r1, 4;
	add.s64 	%rd20, %rd12, %rd19;
	ld.global.u32 	%r11, [%rd20];
	add.s64 	%rd21, %rd13, %rd19;
	ld.global.u32 	%r12, [%rd21];
	mad.lo.s32 	%r13, %r12, 25, %r9;
	mad.lo.s32 	%r14, %r13, 5, %r10;
	add.s32 	%r15, %r14, -125;
	mul.wide.s32 	%rd22, %r15, 4;
	add.s64 	%rd23, %rd14, %rd22;
	ld.global.u32 	%r2, [%rd23];
	mad.lo.s32 	%r16, %r1, 5, %r9;
	mad.lo.s32 	%r17, %r16, 5, %r10;
	mul.lo.s32 	%r18, %r17, 3;
	mul.wide.s32 	%rd24, %r18, 4;
	add.s64 	%rd25, %rd15, %rd24;
	ld.global.f32 	%f1, [%rd25];
	ld.global.f32 	%f2, [%rd25+4];
	ld.global.f32 	%f3, [%rd25+8];
	mul.wide.s32 	%rd26, %r17, 4;
	add.s64 	%rd27, %rd16, %rd26;
	ld.global.f32 	%f4, [%rd27];
	mad.lo.s32 	%r19, %r9, 5, %r10;
	mul.wide.u32 	%rd28, %r19, 4;
	add.s64 	%rd29, %rd17, %rd28;
	ld.global.f32 	%f5, [%rd29];
	mad.lo.s32 	%r20, %r11, 25, %r9;
	mad.lo.s32 	%r21, %r20, 5, %r10;
	add.s32 	%r22, %r21, -25;
	mul.wide.s32 	%rd30, %r22, 4;
	add.s64 	%rd31, %rd18, %rd30;
	ld.global.u32 	%r23, [%rd31];
	add.s32 	%r3, %r23, -1;
	setp.eq.s32 	%p2, %r4, 0;
	@%p2 bra 	$L__BB0_3;
	ld.param.u64 	%rd42, [_Z33compute_coupling_ICB_fluid_kernelPKfPfS0_PKiS3_S0_S0_S0_S3_S3_ffii_param_0];
	mul.lo.s32 	%r24, %r3, 3;
	cvta.to.global.u64 	%rd32, %rd42;
	mul.wide.s32 	%rd33, %r24, 4;
	add.s64 	%rd34, %rd32, %rd33;
	ld.global.f32 	%f11, [%rd34];
	ld.global.f32 	%f12, [%rd34+4];
	mul.f32 	%f13, %f2, %f12;
	fma.rn.f32 	%f14, %f1, %f11, %f13;
	ld.global.f32 	%f15, [%rd34+8];
	fma.rn.f32 	%f16, %f3, %f15, %f14;
	mul.f32 	%f17, %f10, %f16;
	mul.wide.s32 	%rd35, %r2, 4;
	add.s64 	%rd36, %rd1, %rd35;
	ld.global.f32 	%f18, [%rd36+-4];
	sub.f32 	%f19, %f17, %f18;
	mul.f32 	%f33, %f9, %f19;
	bra.uni 	$L__BB0_4;
$L__BB0_3:
	neg.f32 	%f20, %f9;
	mul.wide.s32 	%rd37, %r2, 4;
	add.s64 	%rd38, %rd1, %rd37;
	ld.global.f32 	%f21, [%rd38+-4];
	mul.f32 	%f33, %f21, %f20;
$L__BB0_4:
	mul.lo.s32 	%r25, %r3, 3;
	cvta.to.global.u64 	%rd39, %rd3;
	mul.wide.s32 	%rd40, %r25, 4;
	add.s64 	%rd41, %rd39, %rd40;
	neg.f32 	%f22, %f5;
	mul.f32 	%f23, %f4, %f22;
	mul.f32 	%f24, %f1, %f23;
	mul.f32 	%f25, %f24, %f33;
	atom.global.add.f32 	%f26, [%rd41], %f25;
	mul.f32 	%f27, %f2, %f23;
	mul.f32 	%f28, %f27, %f33;
	atom.global.add.f32 	%f29, [%rd41+4], %f28;
	mul.f32 	%f30, %f3, %f23;
	mul.f32 	%f31, %f30, %f33;
	atom.global.add.f32 	%f32, [%rd41+8], %f31;
$L__BB0_5:
	ret;

}


// ===== COMPILED SASS (sm_100) =====

	.target	sm_100

	.elftype	@"ET_EXEC"


//--------------------- .note.nv.tkinfo           --------------------------
	.section	.note.nv.tkinfo,"",@"SHT_NOTE"
	.sectionflags	@"SHF_NOTE_NV_TKINFO"
	.tkinfo
        /*0018*/ 	.word	0x00000002
        /*0030*/ 	.string	""
        /*0030*/ 	.string	"ptxas"
        /*0030*/ 	.string	"Cuda compilation tools, release 13.0, V13.0.88"
        /*0030*/ 	.string	"Build cuda_13.0.r13.0/compiler.36424714_0"
        /*0030*/ 	.string	"-arch sm_100 -m 64 "



//--------------------- .note.nv.cuinfo           --------------------------
	.section	.note.nv.cuinfo,"",@"SHT_NOTE"
	.sectionflags	@"SHF_NOTE_NV_CUINFO"
        /*0018*/ 	.short	0x0002
        /*001a*/ 	.short	0x0064
        /*001c*/ 	.short	0x0082
	.zero		2


//--------------------- .nv.info                  --------------------------
	.section	.nv.info,"",@"SHT_CUDA_INFO"
	.align	4


	//----- nvinfo : EIATTR_REGCOUNT
	.align		4
        /*0000*/ 	.byte	0x04, 0x2f
        /*0002*/ 	.short	(.L_1 - .L_0)
	.align		4
.L_0:
        /*0004*/ 	.word	index@(_Z33compute_coupling_ICB_fluid_kernelPKfPfS0_PKiS3_S0_S0_S0_S3_S3_ffii)
        /*0008*/ 	.word	0x0000001b


	//----- nvinfo : EIATTR_FRAME_SIZE
	.align		4
.L_1:
        /*000c*/ 	.byte	0x04, 0x11
        /*000e*/ 	.short	(.L_3 - .L_2)
	.align		4
.L_2:
        /*0010*/ 	.word	index@(_Z33compute_coupling_ICB_fluid_kernelPKfPfS0_PKiS3_S0_S0_S0_S3_S3_ffii)
        /*0014*/ 	.word	0x00000000


	//----- nvinfo : EIATTR_MIN_STACK_SIZE
	.align		4
.L_3:
        /*0018*/ 	.byte	0x04, 0x12
        /*001a*/ 	.short	(.L_5 - .L_4)
	.align		4
.L_4:
        /*001c*/ 	.word	index@(_Z33compute_coupling_ICB_fluid_kernelPKfPfS0_PKiS3_S0_S0_S0_S3_S3_ffii)
        /*0020*/ 	.word	0x00000000
.L_5:


//--------------------- .nv.compat                --------------------------
	.section	.nv.compat,"",@"SHT_CUDA_COMPAT_INFO"
	.align	4
        /*0000*/ 	.byte	0x02, 0x09, 0x00, 0x00, 0x02, 0x02, 0x01, 0x00, 0x02, 0x05, 0x05, 0x00, 0x03, 0x07, 0x01, 0x01
        /*0010*/ 	.byte	0x02, 0x03, 0x00, 0x00, 0x02, 0x06, 0x01, 0x00, 0x04, 0x0b, 0x08, 0x00, 0x09, 0x00, 0x00, 0x00
        /*0020*/ 	.byte	0x00, 0x00, 0x00, 0x00


//--------------------- .nv.info._Z33compute_coupling_ICB_fluid_kernelPKfPfS0_PKiS3_S0_S0_S0_S3_S3_ffii --------------------------
	.section	.nv.info._Z33compute_coupling_ICB_fluid_kernelPKfPfS0_PKiS3_S0_S0_S0_S3_S3_ffii,"",@"SHT_CUDA_INFO"
	.sectionflags	@""
	.align	4


	//----- nvinfo : EIATTR_CUDA_API_VERSION
	.align		4
        /*0000*/ 	.byte	0x04, 0x37
        /*0002*/ 	.short	(.L_7 - .L_6)
.L_6:
        /*0004*/ 	.word	0x00000082


	//----- nvinfo : EIATTR_KPARAM_INFO
	.align		4
.L_7:
        /*0008*/ 	.byte	0x04, 0x17
        /*000a*/ 	.short	(.L_9 - .L_8)
.L_8:
        /*000c*/ 	.word	0x00000000
        /*0010*/ 	.short	0x000d
        /*0012*/ 	.short	0x005c
        /*0014*/ 	.byte	0x00, 0xf0, 0x11, 0x00


	//----- nvinfo : EIATTR_KPARAM_INFO
	.align		4
.L_9:
        /*0018*/ 	.byte	0x04, 0x17
        /*001a*/ 	.short	(.L_11 - .L_10)
.L_10:
        /*001c*/ 	.word	0x00000000
        /*0020*/ 	.short	0x000c
        /*0022*/ 	.short	0x0058
        /*0024*/ 	.byte	0x00, 0xf0, 0x11, 0x00


	//----- nvinfo : EIATTR_KPARAM_INFO
	.align		4
.L_11:
        /*0028*/ 	.byte	0x04, 0x17
        /*002a*/ 	.short	(.L_13 - .L_12)
.L_12:
        /*002c*/ 	.word	0x00000000
        /*0030*/ 	.short	0x000b
        /*0032*/ 	.short	0x0054
        /*0034*/ 	.byte	0x00, 0xf0, 0x11, 0x00


	//----- nvinfo : EIATTR_KPARAM_INFO
	.align		4
.L_13:
        /*0038*/ 	.byte	0x04, 0x17
        /*003a*/ 	.short	(.L_15 - .L_14)
.L_14:
        /*003c*/ 	.word	0x00000000
        /*0040*/ 	.short	0x000a
        /*0042*/ 	.short	0x0050
        /*0044*/ 	.byte	0x00, 0xf0, 0x11, 0x00


	//----- nvinfo : EIATTR_KPARAM_INFO
	.align		4
.L_15:
        /*0048*/ 	.byte	0x04, 0x17
        /*004a*/ 	.short	(.L_17 - .L_16)
.L_16:
        /*004c*/ 	.word	0x00000000
        /*0050*/ 	.short	0x0009
        /*0052*/ 	.short	0x0048
        /*0054*/ 	.byte	0x00, 0xf5, 0x21, 0x00


	//----- nvinfo : EIATTR_KPARAM_INFO
	.align		4
.L_17:
        /*0058*/ 	.byte	0x04, 0x17
        /*005a*/ 	.short	(.L_19 - .L_18)
.L_18:
        /*005c*/ 	.word	0x00000000
        /*0060*/ 	.short	0x0008
        /*0062*/ 	.short	0x0040
        /*0064*/ 	.byte	0x00, 0xf5, 0x21, 0x00


	//----- nvinfo : EIATTR_KPARAM_INFO
	.align		4
.L_19:
        /*0068*/ 	.byte	0x04, 0x17
        /*006a*/ 	.short	(.L_21 - .L_20)
.L_20:
        /*006c*/ 	.word	0x00000000
        /*0070*/ 	.short	0x0007
        /*0072*/ 	.short	0x0038
        /*0074*/ 	.byte	0x00, 0xf5, 0x21, 0x00


	//----- nvinfo : EIATTR_KPARAM_INFO
	.align		4
.L_21:
        /*0078*/ 	.byte	0x04, 0x17
        /*007a*/ 	.short	(.L_23 - .L_22)
.L_22:
        /*007c*/ 	.word	0x00000000
        /*0080*/ 	.short	0x0006
        /*0082*/ 	.short	0x0030
        /*0084*/ 	.byte	0x00, 0xf5, 0x21, 0x00


	//----- nvinfo : EIATTR_KPARAM_INFO
	.align		4
.L_23:
        /*0088*/ 	.byte	0x04, 0x17
        /*008a*/ 	.short	(.L_25 - .L_24)
.L_24:
        /*008c*/ 	.word	0x00000000
        /*0090*/ 	.short	0x0005
        /*0092*/ 	.short	0x0028
        /*0094*/ 	.byte	0x00, 0xf5, 0x21, 0x00


	//----- nvinfo : EIATTR_KPARAM_INFO
	.align		4
.L_25:
        /*0098*/ 	.byte	0x04, 0x17
        /*009a*/ 	.short	(.L_27 - .L_26)
.L_26:
        /*009c*/ 	.word	0x00000000
        /*00a0*/ 	.short	0x0004
        /*00a2*/ 	.short	0x0020
        /*00a4*/ 	.byte	0x00, 0xf5, 0x21, 0x00


	//----- nvinfo : EIATTR_KPARAM_INFO
	.align		4
.L_27:
        /*00a8*/ 	.byte	0x04, 0x17
        /*00aa*/ 	.short	(.L_29 - .L_28)
.L_28:
        /*00ac*/ 	.word	0x00000000
        /*00b0*/ 	.short	0x0003
        /*00b2*/ 	.short	0x0018
        /*00b4*/ 	.byte	0x00, 0xf5, 0x21, 0x00


	//----- nvinfo : EIATTR_KPARAM_INFO
	.align		4
.L_29:
        /*00b8*/ 	.byte	0x04, 0x17
        /*00ba*/ 	.short	(.L_31 - .L_30)
.L_30:
        /*00bc*/ 	.word	0x00000000
        /*00c0*/ 	.short	0x0002
        /*00c2*/ 	.short	0x0010
        /*00c4*/ 	.byte	0x00, 0xf5, 0x21, 0x00


	//----- nvinfo : EIATTR_KPARAM_INFO
	.align		4
.L_31:
        /*00c8*/ 	.byte	0x04, 0x17
        /*00ca*/ 	.short	(.L_33 - .L_32)
.L_32:
        /*00cc*/ 	.word	0x00000000
        /*00d0*/ 	.short	0x0001
        /*00d2*/ 	.short	0x0008
        /*00d4*/ 	.byte	0x00, 0xf5, 0x21, 0x00


	//----- nvinfo : EIATTR_KPARAM_INFO
	.align		4
.L_33:
        /*00d8*/ 	.byte	0x04, 0x17
        /*00da*/ 	.short	(.L_35 - .L_34)
.L_34:
        /*00dc*/ 	.word	0x00000000
        /*00e0*/ 	.short	0x0000
        /*00e2*/ 	.short	0x0000
        /*00e4*/ 	.byte	0x00, 0xf5, 0x21, 0x00


	//----- nvinfo : EIATTR_SPARSE_MMA_MASK
	.align		4
.L_35:
        /*00e8*/ 	.byte	0x03, 0x50
        /*00ea*/ 	.short	0x0000


	//----- nvinfo : EIATTR_MAXREG_COUNT
	.align		4
        /*00ec*/ 	.byte	0x03, 0x1b
        /*00ee*/ 	.short	0x00ff


	//----- nvinfo : EIATTR_MERCURY_ISA_VERSION
	.align		4
        /*00f0*/ 	.byte	0x03, 0x5f
        /*00f2*/ 	.short	0x0101


	//----- nvinfo : EIATTR_VRC_CTA_INIT_COUNT
	.align		4
        /*00f4*/ 	.byte	0x02, 0x4a
	.zero		1
	.zero		1


	//----- nvinfo : EIATTR_EXIT_INSTR_OFFSETS
	.align		4
        /*00f8*/ 	.byte	0x04, 0x1c
        /*00fa*/ 	.short	(.L_37 - .L_36)


	//   ....[0]....
.L_36:
        /*00fc*/ 	.word	0x00000070


	//   ....[1]....
        /*0100*/ 	.word	0x000004c0


	//----- nvinfo : EIATTR_CBANK_PARAM_SIZE
	.align		4
.L_37:
        /*0104*/ 	.byte	0x03, 0x19
        /*0106*/ 	.short	0x0060


	//----- nvinfo : EIATTR_PARAM_CBANK
	.align		4
        /*0108*/ 	.byte	0x04, 0x0a
        /*010a*/ 	.short	(.L_39 - .L_38)
	.align		4
.L_38:
        /*010c*/ 	.word	index@(.nv.constant0._Z33compute_coupling_ICB_fluid_kernelPKfPfS0_PKiS3_S0_S0_S0_S3_S3_ffii)
        /*0110*/ 	.short	0x0380
        /*0112*/ 	.short	0x0060


	//----- nvinfo : EIATTR_SW_WAR
	.align		4
.L_39:
        /*0114*/ 	.byte	0x04, 0x36
        /*0116*/ 	.short	(.L_41 - .L_40)
.L_40:
        /*0118*/ 	.word	0x00000008
.L_41:


//--------------------- .nv.callgraph             --------------------------
	.section	.nv.callgraph,"",@"SHT_CUDA_CALLGRAPH"
	.align	4
	.sectionentsize	8
	.align		4
        /*0000*/ 	.word	0x00000000
	.align		4
        /*0004*/ 	.word	0xffffffff
	.align		4
        /*0008*/ 	.word	0x00000000
	.align		4
        /*000c*/ 	.word	0xfffffffe
	.align		4
        /*0010*/ 	.word	0x00000000
	.align		4
        /*0014*/ 	.word	0xfffffffd
	.align		4
        /*0018*/ 	.word	0x00000000
	.align		4
        /*001c*/ 	.word	0xfffffffc


//--------------------- .text._Z33compute_coupling_ICB_fluid_kernelPKfPfS0_PKiS3_S0_S0_S0_S3_S3_ffii --------------------------
	.section	.text._Z33compute_coupling_ICB_fluid_kernelPKfPfS0_PKiS3_S0_S0_S0_S3_S3_ffii,"ax",@progbits
	.align	128
        .global         _Z33compute_coupling_ICB_fluid_kernelPKfPfS0_PKiS3_S0_S0_S0_S3_S3_ffii
        .type           _Z33compute_coupling_ICB_fluid_kernelPKfPfS0_PKiS3_S0_S0_S0_S3_S3_ffii,@function
        .size           _Z33compute_coupling_ICB_fluid_kernelPKfPfS0_PKiS3_S0_S0_S0_S3_S3_ffii,(.L_x_1 - _Z33compute_coupling_ICB_fluid_kernelPKfPfS0_PKiS3_S0_S0_S0_S3_S3_ffii)
        .other          _Z33compute_coupling_ICB_fluid_kernelPKfPfS0_PKiS3_S0_S0_S0_S3_S3_ffii,@"STO_CUDA_ENTRY STV_DEFAULT"
_Z33compute_coupling_ICB_fluid_kernelPKfPfS0_PKiS3_S0_S0_S0_S3_S3_ffii:
.text._Z33compute_coupling_ICB_fluid_kernelPKfPfS0_PKiS3_S0_S0_S0_S3_S3_ffii:
[----:B------:R-:W-:Y:S01]  /*0000*/  LDC R1, c[0x0][0x37c] ;  /* 0x0000df00ff017b82 */ /* 0x000fe20000000800 */
[----:B------:R-:W0:Y:S07]  /*0010*/  S2R R3, SR_CTAID.Y ;  /* 0x0000000000037919 */ /* 0x000e2e0000002600 */
[----:B------:R-:W0:Y:S01]  /*0020*/  S2UR UR4, SR_CTAID.X ;  /* 0x00000000000479c3 */ /* 0x000e220000002500 */
[----:B------:R-:W1:Y:S07]  /*0030*/  LDCU UR5, c[0x0][0x3dc] ;  /* 0x00007b80ff0577ac */ /* 0x000e6e0008000800 */
[----:B------:R-:W0:Y:S02]  /*0040*/  LDC R0, c[0x0][0x370] ;  /* 0x0000dc00ff007b82 */ /* 0x000e240000000800 */
[----:B0-----:R-:W-:-:S05]  /*0050*/  IMAD R0, R0, R3, UR4 ;  /* 0x0000000400007e24 */ /* 0x001fca000f8e0203 */
[----:B-1----:R-:W-:-:S13]  /*0060*/  ISETP.GE.AND P0, PT, R0, UR5, PT ;  /* 0x0000000500007c0c */ /* 0x002fda000bf06270 */
[----:B------:R-:W-:Y:S05]  /*0070*/  @P0 EXIT ;  /* 0x000000000000094d */ /* 0x000fea0003800000 */
[----:B------:R-:W0:Y:S01]  /*0080*/  LDC.64 R2, c[0x0][0x3a0] ;  /* 0x0000e800ff027b82 */ /* 0x000e220000000a00 */
[----:B------:R-:W1:Y:S07]  /*0090*/  LDCU.64 UR4, c[0x0][0x358] ;  /* 0x00006b00ff0477ac */ /* 0x000e6e0008000a00 */
[----:B------:R-:W2:Y:S01]  /*00a0*/  LDC.64 R4, c[0x0][0x3c8] ;  /* 0x0000f200ff047b82 */ /* 0x000ea20000000a00 */
[----:B------:R-:W3:Y:S01]  /*00b0*/  S2R R17, SR_TID.Y ;  /* 0x0000000000117919 */ /* 0x000ee20000002200 */
[----:B------:R-:W4:Y:S01]  /*00c0*/  LDCU UR6, c[0x0][0x3d8] ;  /* 0x00007b00ff0677ac */ /* 0x000f220008000800 */
[----:B------:R-:W5:Y:S05]  /*00d0*/  S2R R16, SR_TID.X ;  /* 0x0000000000107919 */ /* 0x000f6a0000002100 */
[----:B------:R-:W5:Y:S01]  /*00e0*/  LDC.64 R6, c[0x0][0x398] ;  /* 0x0000e600ff067b82 */ /* 0x000f620000000a00 */
[----:B0-----:R-:W-:-:S07]  /*00f0*/  IMAD.WIDE R2, R0, 0x4, R2 ;  /* 0x0000000400027825 */ /* 0x001fce00078e0202 */
[----:B------:R-:W0:Y:S01]  /*0100*/  LDC.64 R12, c[0x0][0x3c0] ;  /* 0x0000f000ff0c7b82 */ /* 0x000e220000000a00 */
[----:B-1----:R-:W5:Y:S01]  /*0110*/  LDG.E R2, desc[UR4][R2.64] ;  /* 0x0000000402027981 */ /* 0x002f62000c1e1900 */
[----:B--2---:R-:W-:-:S06]  /*0120*/  IMAD.WIDE R4, R0, 0x4, R4 ;  /* 0x0000000400047825 */ /* 0x004fcc00078e0204 */
[----:B------:R-:W1:Y:S01]  /*0130*/  LDC.64 R10, c[0x0][0x3a8] ;  /* 0x0000ea00ff0a7b82 */ /* 0x000e620000000a00 */
[----:B------:R-:W2:Y:S01]  /*0140*/  LDG.E R4, desc[UR4][R4.64] ;  /* 0x0000000404047981 */ /* 0x000ea2000c1e1900 */
[----:B----4-:R-:W-:Y:S01]  /*0150*/  ISETP.NE.AND P0, PT, RZ, UR6, PT ;  /* 0x00000006ff007c0c */ /* 0x010fe2000bf05270 */
[----:B------:R-:W-:Y:S02]  /*0160*/  HFMA2 R15, -RZ, RZ, 0, 1.78813934326171875e-07 ;  /* 0x00000003ff0f7431 */ /* 0x000fe400000001ff */
[--C-:B---3--:R-:W-:Y:S02]  /*0170*/  IMAD R19, R0, 0x5, R17.reuse ;  /* 0x0000000500137824 */ /* 0x108fe400078e0211 */
[----:B-----5:R-:W-:-:S08]  /*0180*/  IMAD R9, R2, 0x19, R17 ;  /* 0x0000001902097824 */ /* 0x020fd000078e0211 */
[----:B------:R-:W3:Y:S01]  /*0190*/  @!P0 LDC R24, c[0x0][0x3d0] ;  /* 0x0000f400ff188b82 */ /* 0x000ee20000000800 */
[----:B------:R-:W-:Y:S02]  /*01a0*/  IMAD R9, R9, 0x5, R16 ;  /* 0x0000000509097824 */ /* 0x000fe400078e0210 */
[----:B--2---:R-:W-:-:S03]  /*01b0*/  IMAD R3, R4, 0x19, R17 ;  /* 0x0000001904037824 */ /* 0x004fc600078e0211 */
[----:B------:R-:W-:Y:S02]  /*01c0*/  IADD3 R9, PT, PT, R9, -0x19, RZ ;  /* 0xffffffe709097810 */ /* 0x000fe40007ffe0ff */
[----:B------:R-:W2:Y:S03]  /*01d0*/  LDC.64 R4, c[0x0][0x3b0] ;  /* 0x0000ec00ff047b82 */ /* 0x000ea60000000a00 */
[----:B------:R-:W-:-:S04]  /*01e0*/  IMAD.WIDE R6, R9, 0x4, R6 ;  /* 0x0000000409067825 */ /* 0x000fc800078e0206 */
[----:B------:R-:W-:Y:S01]  /*01f0*/  IMAD R3, R3, 0x5, R16 ;  /* 0x0000000503037824 */ /* 0x000fe200078e0210 */
[----:B------:R4:W5:Y:S01]  /*0200*/  LDG.E R14, desc[UR4][R6.64] ;  /* 0x00000004060e7981 */ /* 0x000962000c1e1900 */
[----:B------:R-:W3:Y:S03]  /*0210*/  @P0 LDC.64 R8, c[0x0][0x380] ;  /* 0x0000e000ff080b82 */ /* 0x000ee60000000a00 */
[----:B------:R-:W-:-:S05]  /*0220*/  IADD3 R3, PT, PT, R3, -0x7d, RZ ;  /* 0xffffff8303037810 */ /* 0x000fca0007ffe0ff */
[----:B0-----:R-:W-:Y:S01]  /*0230*/  IMAD.WIDE R12, R3, 0x4, R12 ;  /* 0x00000004030c7825 */ /* 0x001fe200078e020c */
[----:B----4-:R-:W0:Y:S04]  /*0240*/  LDC.64 R6, c[0x0][0x390] ;  /* 0x0000e400ff067b82 */ /* 0x010e280000000a00 */
[----:B------:R4:W0:Y:S01]  /*0250*/  LDG.E R21, desc[UR4][R12.64] ;  /* 0x000000040c157981 */ /* 0x000822000c1e1900 */
[----:B------:R-:W-:-:S03]  /*0260*/  IMAD R19, R19, 0x5, R16 ;  /* 0x0000000513137824 */ /* 0x000fc600078e0210 */
[----:B------:R-:W0:Y:S02]  /*0270*/  LDC.64 R2, c[0x0][0x3b8] ;  /* 0x0000ee00ff027b82 */ /* 0x000e240000000a00 */
[----:B----4-:R-:W-:-:S05]  /*0280*/  LEA R13, R19, R19, 0x1 ;  /* 0x00000013130d7211 */ /* 0x010fca00078e08ff */
[----:B-1----:R-:W-:-:S04]  /*0290*/  IMAD.WIDE R10, R13, 0x4, R10 ;  /* 0x000000040d0a7825 */ /* 0x002fc800078e020a */
[----:B------:R-:W-:Y:S01]  /*02a0*/  IMAD R17, R17, 0x5, R16 ;  /* 0x0000000511117824 */ /* 0x000fe200078e0210 */
[----:B------:R-:W4:Y:S01]  /*02b0*/  LDG.E R13, desc[UR4][R10.64] ;  /* 0x000000040a0d7981 */ /* 0x000f22000c1e1900 */
[----:B--2---:R-:W-:Y:S02]  /*02c0*/  IMAD.WIDE R18, R19, 0x4, R4 ;  /* 0x0000000413127825 */ /* 0x004fe400078e0204 */
[----:B------:R-:W1:Y:S01]  /*02d0*/  LDC.64 R4, c[0x0][0x388] ;  /* 0x0000e200ff047b82 */ /* 0x000e620000000a00 */
[----:B------:R4:W2:Y:S04]  /*02e0*/  LDG.E R16, desc[UR4][R10.64+0x8] ;  /* 0x000008040a107981 */ /* 0x0008a8000c1e1900 */
[----:B------:R-:W2:Y:S01]  /*02f0*/  LDG.E R18, desc[UR4][R18.64] ;  /* 0x0000000412127981 */ /* 0x000ea2000c1e1900 */
[----:B-----5:R-:W-:-:S03]  /*0300*/  IMAD R0, R14, R15, -0x3 ;  /* 0xfffffffd0e007424 */ /* 0x020fc600078e020f */
[----:B------:R-:W5:Y:S01]  /*0310*/  LDG.E R15, desc[UR4][R10.64+0x4] ;  /* 0x000004040a0f7981 */ /* 0x000f62000c1e1900 */
[----:B---3--:R-:W-:-:S05]  /*0320*/  @P0 IMAD.WIDE R8, R0, 0x4, R8 ;  /* 0x0000000400080825 */ /* 0x008fca00078e0208 */
[----:B------:R-:W5:Y:S04]  /*0330*/  @P0 LDG.E R14, desc[UR4][R8.64+0x4] ;  /* 0x00000404080e0981 */ /* 0x000f68000c1e1900 */
[----:B------:R-:W4:Y:S01]  /*0340*/  @P0 LDG.E R12, desc[UR4][R8.64] ;  /* 0x00000004080c0981 */ /* 0x000f22000c1e1900 */
[----:B0-----:R-:W-:-:S03]  /*0350*/  IMAD.WIDE R6, R21, 0x4, R6 ;  /* 0x0000000415067825 */ /* 0x001fc600078e0206 */
[----:B------:R-:W2:Y:S01]  /*0360*/  @P0 LDG.E R22, desc[UR4][R8.64+0x8] ;  /* 0x0000080408160981 */ /* 0x000ea2000c1e1900 */
[----:B------:R-:W-:Y:S02]  /*0370*/  IMAD.WIDE.U32 R20, R17, 0x4, R2 ;  /* 0x0000000411147825 */ /* 0x000fe400078e0002 */
[----:B------:R-:W0:Y:S01]  /*0380*/  @P0 LDC.64 R2, c[0x0][0x3d0] ;  /* 0x0000f400ff020b82 */ /* 0x000e220000000a00 */
[----:B------:R-:W0:Y:S04]  /*0390*/  LDG.E R7, desc[UR4][R6.64+-0x4] ;  /* 0xfffffc0406077981 */ /* 0x000e28000c1e1900 */
[----:B------:R-:W3:Y:S01]  /*03a0*/  LDG.E R21, desc[UR4][R20.64] ;  /* 0x0000000414157981 */ /* 0x000ee2000c1e1900 */
[----:B-1----:R-:W-:-:S04]  /*03b0*/  IMAD.WIDE R4, R0, 0x4, R4 ;  /* 0x0000000400047825 */ /* 0x002fc800078e0204 */
[----:B-----5:R-:W-:-:S04]  /*03c0*/  @P0 FMUL R14, R15, R14 ;  /* 0x0000000e0f0e0220 */ /* 0x020fc80000400000 */
[----:B----4-:R-:W-:-:S04]  /*03d0*/  @P0 FFMA R11, R13, R12, R14 ;  /* 0x0000000c0d0b0223 */ /* 0x010fc8000000000e */
[----:B--2---:R-:W-:-:S04]  /*03e0*/  @P0 FFMA R22, R16, R22, R11 ;  /* 0x0000001610160223 */ /* 0x004fc8000000000b */
[----:B0-----:R-:W-:Y:S01]  /*03f0*/  @P0 FFMA R3, R22, R3, -R7 ;  /* 0x0000000316030223 */ /* 0x001fe20000000807 */
[----:B---3--:R-:W-:-:S03]  /*0400*/  FMUL R8, R18, -R21 ;  /* 0x8000001512087220 */ /* 0x008fc60000400000 */
[----:B------:R-:W-:Y:S01]  /*0410*/  @P0 FMUL R2, R3, R2 ;  /* 0x0000000203020220 */ /* 0x000fe20000400000 */
[----:B------:R-:W-:Y:S01]  /*0420*/  @!P0 FMUL R2, R7, -R24 ;  /* 0x8000001807028220 */ /* 0x000fe20000400000 */
[-C--:B------:R-:W-:Y:S01]  /*0430*/  FMUL R13, R13, R8.reuse ;  /* 0x000000080d0d7220 */ /* 0x080fe20000400000 */
[-C--:B------:R-:W-:Y:S01]  /*0440*/  FMUL R15, R15, R8.reuse ;  /* 0x000000080f0f7220 */ /* 0x080fe20000400000 */
[----:B------:R-:W-:Y:S02]  /*0450*/  FMUL R3, R16, R8 ;  /* 0x0000000810037220 */ /* 0x000fe40000400000 */
[-C--:B------:R-:W-:Y:S01]  /*0460*/  FMUL R13, R13, R2.reuse ;  /* 0x000000020d0d7220 */ /* 0x080fe20000400000 */
[-C--:B------:R-:W-:Y:S01]  /*0470*/  FMUL R15, R15, R2.reuse ;  /* 0x000000020f0f7220 */ /* 0x080fe20000400000 */
[----:B------:R-:W-:-:S03]  /*0480*/  FMUL R3, R3, R2 ;  /* 0x0000000203037220 */ /* 0x000fc60000400000 */
[----:B------:R-:W-:Y:S04]  /*0490*/  REDG.E.ADD.F32.FTZ.RN.STRONG.GPU desc[UR4][R4.64], R13 ;  /* 0x0000000d040079a6 */ /* 0x000fe8000c12f304 */
[----:B------:R-:W-:Y:S04]  /*04a0*/  REDG.E.ADD.F32.FTZ.RN.STRONG.GPU desc[UR4][R4.64+0x4], R15 ;  /* 0x0000040f040079a6 */ /* 0x000fe8000c12f304 */
[----:B------:R-:W-:Y:S01]  /*04b0*/  REDG.E.ADD.F32.FTZ.RN.STRONG.GPU desc[UR4][R4.64+0x8], R3 ;  /* 0x00000803040079a6 */ /* 0x000fe2000c12f304 */
[----:B------:R-:W-:Y:S05]  /*04c0*/  EXIT ;  /* 0x000000000000794d */ /* 0x000fea0003800000 */
.L_x_0:
[----:B------:R-:W-:-:S00]  /*04d0*/  BRA `(.L_x_0) ;  /* 0xfffffffc00fc7947 */ /* 0x000fc0000383ffff */
[----:B------:R-:W-:-:S00]  /*04e0*/  NOP ;  /* 0x0000000000007918 */ /* 0x000fc00000000000 */
        /* <DEDUP_REMOVED lines=9> */
.L_x_1:


//--------------------- .nv.shared.reserved.0     --------------------------
	.section	.nv.shared.reserved.0,"aw",@nobits
	.weak		__nv_reservedSMEM_offset_0_alias
	.size		__nv_reservedSMEM_offset_0_alias, 0, 64
	.other		__nv_reservedSMEM_offset_0_alias,@"STO_CUDA_RESERVED_SHARED STV_DEFAULT"
__nv_reservedSMEM_offset_0_alias:
	.zero		0
	.zero		64


//--------------------- .nv.constant0._Z33compute_coupling_ICB_fluid_kernelPKfPfS0_PKiS3_S0_S0_S0_S3_S3_ffii --------------------------
	.section	.nv.constant0._Z33compute_coupling_ICB_fluid_kernelPKfPfS0_PKiS3_S0_S0_S0_S3_S3_ffii,"a",@progbits
	.sectionflags	@""
	.align	4
.nv.constant0._Z33compute_coupling_ICB_fluid_kernelPKfPfS0_PKiS3_S0_S0_S0_S3_S3_ffii:
	.zero		992


//--------------------- SYMBOLS --------------------------

	.type		.nv.reservedSmem.offset0,@object
	.size		.nv.reservedSmem.offset0,0x4
